	.headerflags	@"EF_CUDA_TEXMODE_UNIFIED EF_CUDA_64BIT_ADDRESS EF_CUDA_ACCELERATORS EF_CUDA_SM90 EF_CUDA_VIRTUAL_SM(EF_CUDA_SM90)"
	.elftype	@"ET_EXEC"


//--------------------- .nv.info                  --------------------------
	.section	.nv.info,"",@"SHT_CUDA_INFO"
	.align	4


	//----- nvinfo : EIATTR_REGCOUNT
	.align		4
        /*0000*/ 	.byte	0x04, 0x2f
        /*0002*/ 	.short	(.L_3 - .L_2)
	.align		4
.L_2:
        /*0004*/ 	.word	index@(triton_poi_fused__native_batch_norm_legit_no_training_cat_relu_48)
        /*0008*/ 	.word	0x0000001a


	//----- nvinfo : EIATTR_MIN_STACK_SIZE
	.align		4
.L_3:
        /*000c*/ 	.byte	0x04, 0x12
        /*000e*/ 	.short	(.L_5 - .L_4)
	.align		4
.L_4:
        /*0010*/ 	.word	index@(triton_poi_fused__native_batch_norm_legit_no_training_cat_relu_48)
        /*0014*/ 	.word	0x00000000


	//----- nvinfo : EIATTR_FRAME_SIZE
	.align		4
.L_5:
        /*0018*/ 	.byte	0x04, 0x11
        /*001a*/ 	.short	(.L_7 - .L_6)
	.align		4
.L_6:
        /*001c*/ 	.word	index@(triton_poi_fused__native_batch_norm_legit_no_training_cat_relu_48)
        /*0020*/ 	.word	0x00000000


	//----- nvinfo : EIATTR_MIN_STACK_SIZE
	.align		4
.L_7:
        /*0024*/ 	.byte	0x04, 0x12
        /*0026*/ 	.short	(.L_9 - .L_8)
	.align		4
.L_8:
        /*0028*/ 	.word	index@(triton_poi_fused__native_batch_norm_legit_no_training_cat_relu_48)
        /*002c*/ 	.word	0x00000000
.L_9:


//--------------------- .nv.info.triton_poi_fused__native_batch_norm_legit_no_training_cat_relu_48 --------------------------
	.section	.nv.info.triton_poi_fused__native_batch_norm_legit_no_training_cat_relu_48,"",@"SHT_CUDA_INFO"
	.sectionflags	@""
	.align	4


	//----- nvinfo : EIATTR_CUDA_API_VERSION
	.align		4
        /*0000*/ 	.byte	0x04, 0x37
        /*0002*/ 	.short	(.L_11 - .L_10)
.L_10:
        /*0004*/ 	.word	0x0000007c


	//----- nvinfo : EIATTR_KPARAM_INFO
	.align		4
.L_11:
        /*0008*/ 	.byte	0x04, 0x17
        /*000a*/ 	.short	(.L_13 - .L_12)
.L_12:
        /*000c*/ 	.word	0x00000000
        /*0010*/ 	.short	0x0008
        /*0012*/ 	.short	0x0040
        /*0014*/ 	.byte	0x00, 0xf0, 0x11, 0x00


	//----- nvinfo : EIATTR_KPARAM_INFO
	.align		4
.L_13:
        /*0018*/ 	.byte	0x04, 0x17
        /*001a*/ 	.short	(.L_15 - .L_14)
.L_14:
        /*001c*/ 	.word	0x00000000
        /*0020*/ 	.short	0x0007
        /*0022*/ 	.short	0x0038
        /*0024*/ 	.byte	0x00, 0xf4, 0x21, 0x00


	//----- nvinfo : EIATTR_KPARAM_INFO
	.align		4
.L_15:
        /*0028*/ 	.byte	0x04, 0x17
        /*002a*/ 	.short	(.L_17 - .L_16)
.L_16:
        /*002c*/ 	.word	0x00000000
        /*0030*/ 	.short	0x0006
        /*0032*/ 	.short	0x0030
        /*0034*/ 	.byte	0x00, 0xf4, 0x21, 0x00


	//----- nvinfo : EIATTR_KPARAM_INFO
	.align		4
.L_17:
        /*0038*/ 	.byte	0x04, 0x17
        /*003a*/ 	.short	(.L_19 - .L_18)
.L_18:
        /*003c*/ 	.word	0x00000000
        /*0040*/ 	.short	0x0005
        /*0042*/ 	.short	0x0028
        /*0044*/ 	.byte	0x00, 0xf4, 0x21, 0x00


	//----- nvinfo : EIATTR_KPARAM_INFO
	.align		4
.L_19:
        /*0048*/ 	.byte	0x04, 0x17
        /*004a*/ 	.short	(.L_21 - .L_20)
.L_20:
        /*004c*/ 	.word	0x00000000
        /*0050*/ 	.short	0x0004
        /*0052*/ 	.short	0x0020
        /*0054*/ 	.byte	0x00, 0xf4, 0x21, 0x00


	//----- nvinfo : EIATTR_KPARAM_INFO
	.align		4
.L_21:
        /*0058*/ 	.byte	0x04, 0x17
        /*005a*/ 	.short	(.L_23 - .L_22)
.L_22:
        /*005c*/ 	.word	0x00000000
        /*0060*/ 	.short	0x0003
        /*0062*/ 	.short	0x0018
        /*0064*/ 	.byte	0x00, 0xf4, 0x21, 0x00


	//----- nvinfo : EIATTR_KPARAM_INFO
	.align		4
.L_23:
        /*0068*/ 	.byte	0x04, 0x17
        /*006a*/ 	.short	(.L_25 - .L_24)
.L_24:
        /*006c*/ 	.word	0x00000000
        /*0070*/ 	.short	0x0002
        /*0072*/ 	.short	0x0010
        /*0074*/ 	.byte	0x00, 0xf4, 0x21, 0x00


	//----- nvinfo : EIATTR_KPARAM_INFO
	.align		4
.L_25:
        /*0078*/ 	.byte	0x04, 0x17
        /*007a*/ 	.short	(.L_27 - .L_26)
.L_26:
        /*007c*/ 	.word	0x00000000
        /*0080*/ 	.short	0x0001
        /*0082*/ 	.short	0x0008
        /*0084*/ 	.byte	0x00, 0xf4, 0x21, 0x00


	//----- nvinfo : EIATTR_KPARAM_INFO
	.align		4
.L_27:
        /*0088*/ 	.byte	0x04, 0x17
        /*008a*/ 	.short	(.L_29 - .L_28)
.L_28:
        /*008c*/ 	.word	0x00000000
        /*0090*/ 	.short	0x0000
        /*0092*/ 	.short	0x0000
        /*0094*/ 	.byte	0x00, 0xf4, 0x21, 0x00


	//----- nvinfo : EIATTR_SPARSE_MMA_MASK
	.align		4
.L_29:
        /*0098*/ 	.byte	0x03, 0x50
        /*009a*/ 	.short	0x0000


	//----- nvinfo : EIATTR_MAXREG_COUNT
	.align		4
        /*009c*/ 	.byte	0x03, 0x1b
        /*009e*/ 	.short	0x00ff


	//----- nvinfo : EIATTR_EXIT_INSTR_OFFSETS
	.align		4
        /*00a0*/ 	.byte	0x04, 0x1c
        /*00a2*/ 	.short	(.L_31 - .L_30)


	//   ....[0]....
.L_30:
        /*00a4*/ 	.word	0x00000690


	//   ....[1]....
        /*00a8*/ 	.word	0x000006b0


	//----- nvinfo : EIATTR_REQNTID
	.align		4
.L_31:
        /*00ac*/ 	.byte	0x04, 0x10
        /*00ae*/ 	.short	(.L_33 - .L_32)
.L_32:
        /*00b0*/ 	.word	0x00000080
        /*00b4*/ 	.word	0x00000001
        /*00b8*/ 	.word	0x00000001


	//----- nvinfo : EIATTR_CBANK_PARAM_SIZE
	.align		4
.L_33:
        /*00bc*/ 	.byte	0x03, 0x19
        /*00be*/ 	.short	0x0044


	//----- nvinfo : EIATTR_PARAM_CBANK
	.align		4
        /*00c0*/ 	.byte	0x04, 0x0a
        /*00c2*/ 	.short	(.L_35 - .L_34)
	.align		4
.L_34:
        /*00c4*/ 	.word	index@(.nv.constant0.triton_poi_fused__native_batch_norm_legit_no_training_cat_relu_48)
        /*00c8*/ 	.short	0x0210
        /*00ca*/ 	.short	0x0044


	//----- nvinfo : EIATTR_SW_WAR
	.align		4
.L_35:
        /*00cc*/ 	.byte	0x04, 0x36
        /*00ce*/ 	.short	(.L_37 - .L_36)
.L_36:
        /*00d0*/ 	.word	0x00000008
.L_37:


//--------------------- .nv.callgraph             --------------------------
	.section	.nv.callgraph,"",@"SHT_CUDA_CALLGRAPH"
	.align	4
	.sectionentsize	8
	.align		4
        /*0000*/ 	.word	0x00000000
	.align		4
        /*0004*/ 	.word	0xffffffff
	.align		4
        /*0008*/ 	.word	0x00000000
	.align		4
        /*000c*/ 	.word	0xfffffffe
	.align		4
        /*0010*/ 	.word	0x00000000
	.align		4
        /*0014*/ 	.word	0xfffffffd
	.align		4
        /*0018*/ 	.word	0x00000000
	.align		4
        /*001c*/ 	.word	0xfffffffc


//--------------------- .nv.constant4             --------------------------
	.section	.nv.constant4,"a",@progbits
	.align	8
	.align		8
.nv.constant4:
        /*0000*/ 	.dword	_$_str
	.align		8
        /*0008*/ 	.dword	_$_str_$_2


//--------------------- .text.triton_poi_fused__native_batch_norm_legit_no_training_cat_relu_48 --------------------------
	.section	.text.triton_poi_fused__native_batch_norm_legit_no_training_cat_relu_48,"ax",@progbits
	.align	128
        .global         triton_poi_fused__native_batch_norm_legit_no_training_cat_relu_48
        .type           triton_poi_fused__native_batch_norm_legit_no_training_cat_relu_48,@function
        .size           triton_poi_fused__native_batch_norm_legit_no_training_cat_relu_48,(.L_x_1 - triton_poi_fused__native_batch_norm_legit_no_training_cat_relu_48)
        .other          triton_poi_fused__native_batch_norm_legit_no_training_cat_relu_48,@"STO_CUDA_ENTRY STV_DEFAULT"
triton_poi_fused__native_batch_norm_legit_no_training_cat_relu_48:
.text.triton_poi_fused__native_batch_norm_legit_no_training_cat_relu_48:
[----:B------:R-:W0:Y:S01]  /*0000*/  LDC R1, c[0x0][0x28] ;  /* 0x00000a00ff017b82 */ /* 0x000e220000000800 */
[----:B------:R-:W1:Y:S07]  /*0010*/  S2R R0, SR_TID.X ;  /* 0x0000000000007919 */ /* 0x000e6e0000002100 */
[----:B------:R-:W2:Y:S01]  /*0020*/  LDC.64 R6, c[0x0][0x228] ;  /* 0x00008a00ff067b82 */ /* 0x000ea20000000a00 */
[----:B------:R-:W-:Y:S01]  /*0030*/  IMAD.MOV.U32 R4, RZ, RZ, RZ ;  /* 0x000000ffff047224 */ /* 0x000fe200078e00ff */
[----:B------:R-:W-:Y:S01]  /*0040*/  ULDC.64 UR4, c[0x0][0x208] ;  /* 0x0000820000047ab9 */ /* 0x000fe20000000a00 */
[----:B------:R-:W3:Y:S01]  /*0050*/  S2R R3, SR_CTAID.X ;  /* 0x0000000000037919 */ /* 0x000ee20000002500 */
[----:B------:R-:W-:Y:S01]  /*0060*/  IMAD.MOV.U32 R8, RZ, RZ, RZ ;  /* 0x000000ffff087224 */ /* 0x000fe200078e00ff */
[----:B------:R-:W-:-:S03]  /*0070*/  ULDC.64 UR6, c[0x0][0x218] ;  /* 0x0000860000067ab9 */ /* 0x000fc60000000a00 */
[----:B------:R-:W4:Y:S01]  /*0080*/  LDC.64 R16, c[0x0][0x220] ;  /* 0x00008800ff107b82 */ /* 0x000f220000000a00 */
[----:B-1----:R-:W-:-:S05]  /*0090*/  IMAD.SHL.U32 R0, R0, 0x2, RZ ;  /* 0x0000000200007824 */ /* 0x002fca00078e00ff */
[----:B------:R-:W-:-:S05]  /*00a0*/  LOP3.LUT R0, R0, 0xfe, RZ, 0xc0, !PT ;  /* 0x000000fe00007812 */ /* 0x000fca00078ec0ff */
[----:B---3--:R-:W-:-:S05]  /*00b0*/  IMAD R3, R3, 0x100, R0 ;  /* 0x0000010003037824 */ /* 0x008fca00078e0200 */
[----:B------:R-:W-:Y:S02]  /*00c0*/  SHF.R.S32.HI R2, RZ, 0x1f, R3 ;  /* 0x0000001fff027819 */ /* 0x000fe40000011403 */
[----:B------:R-:W-:Y:S02]  /*00d0*/  ISETP.GE.AND P0, PT, R3, 0x5f80, PT ;  /* 0x00005f800300780c */ /* 0x000fe40003f06270 */
[----:B------:R-:W-:-:S04]  /*00e0*/  LEA.HI R9, R2, R3, RZ, 0x4 ;  /* 0x0000000302097211 */ /* 0x000fc800078f20ff */
[----:B------:R-:W-:-:S05]  /*00f0*/  SHF.R.S32.HI R5, RZ, 0x4, R9 ;  /* 0x00000004ff057819 */ /* 0x000fca0000011409 */
[----:B------:R-:W-:-:S05]  /*0100*/  IMAD.HI R0, R5, -0x5470961d, R4 ;  /* 0xab8f69e305007827 */ /* 0x000fca00078e0204 */
[----:B------:R-:W-:-:S04]  /*0110*/  SHF.R.U32.HI R11, RZ, 0x1f, R0 ;  /* 0x0000001fff0b7819 */ /* 0x000fc80000011600 */
[----:B------:R-:W-:Y:S01]  /*0120*/  LEA.HI.SX32 R11, R0, R11, 0x18 ;  /* 0x0000000b000b7211 */ /* 0x000fe200078fc2ff */
[----:B------:R-:W-:-:S04]  /*0130*/  IMAD.MOV.U32 R0, RZ, RZ, RZ ;  /* 0x000000ffff007224 */ /* 0x000fc800078e00ff */
[----:B------:R-:W-:-:S04]  /*0140*/  IMAD R15, R11, -0x17e, R5 ;  /* 0xfffffe820b0f7824 */ /* 0x000fc800078e0205 */
[----:B--2---:R-:W-:-:S05]  /*0150*/  IMAD.WIDE R6, R15, 0x4, R6 ;  /* 0x000000040f067825 */ /* 0x004fca00078e0206 */
[----:B------:R-:W2:Y:S01]  /*0160*/  @!P0 LDG.E.EL R0, desc[UR4][R6.64] ;  /* 0x0000000406008981 */ /* 0x000ea2000c2e1900 */
[----:B------:R-:W-:-:S03]  /*0170*/  HFMA2.MMA R2, -RZ, RZ, 0, 0 ;  /* 0x00000000ff027435 */ /* 0x000fc600000001ff */
[----:B------:R1:W3:Y:S07]  /*0180*/  @!P0 LDG.E.EL R8, desc[UR4][R6.64] ;  /* 0x0000000406088981 */ /* 0x0002ee000c2e1900 */
[----:B------:R-:W-:Y:S01]  /*0190*/  IMAD.HI R2, R3, -0x5470961d, R2 ;  /* 0xab8f69e303027827 */ /* 0x000fe200078e0202 */
[----:B------:R-:W-:-:S04]  /*01a0*/  LOP3.LUT R9, R9, 0xfffffff0, RZ, 0xc0, !PT ;  /* 0xfffffff009097812 */ /* 0x000fc800078ec0ff */
[----:B------:R-:W-:-:S04]  /*01b0*/  SHF.R.U32.HI R5, RZ, 0x1f, R2 ;  /* 0x0000001fff057819 */ /* 0x000fc80000011602 */
[----:B------:R-:W-:Y:S01]  /*01c0*/  LEA.HI.SX32 R2, R2, R5, 0x14 ;  /* 0x0000000502027211 */ /* 0x000fe200078fa2ff */
[----:B------:R-:W-:Y:S01]  /*01d0*/  IMAD.IADD R9, R3, 0x1, -R9 ;  /* 0x0000000103097824 */ /* 0x000fe200078e0a09 */
[----:B------:R-:W5:Y:S01]  /*01e0*/  LDC.64 R4, c[0x0][0x210] ;  /* 0x00008400ff047b82 */ /* 0x000f620000000a00 */
[----:B------:R-:W-:Y:S02]  /*01f0*/  IMAD.SHL.U32 R10, R15, 0x10, RZ ;  /* 0x000000100f0a7824 */ /* 0x000fe400078e00ff */
[----:B------:R-:W-:Y:S01]  /*0200*/  IMAD R11, R2, 0xc0, RZ ;  /* 0x000000c0020b7824 */ /* 0x000fe200078e02ff */
[----:B------:R-:W-:-:S04]  /*0210*/  SHF.R.S32.HI R12, RZ, 0x1f, R9 ;  /* 0x0000001fff0c7819 */ /* 0x000fc80000011409 */
[--C-:B------:R-:W-:Y:S02]  /*0220*/  IADD3 R9, P1, P2, R10, R9, R11.reuse ;  /* 0x000000090a097210 */ /* 0x100fe40007a3e00b */
[----:B------:R-:W-:Y:S02]  /*0230*/  SHF.R.S32.HI R11, RZ, 0x1f, R11 ;  /* 0x0000001fff0b7819 */ /* 0x000fe4000001140b */
[----:B------:R-:W-:Y:S01]  /*0240*/  SHF.R.S32.HI R10, RZ, 0x1f, R10 ;  /* 0x0000001fff0a7819 */ /* 0x000fe2000001140a */
[----:B-1----:R-:W-:-:S03]  /*0250*/  IMAD R7, R2, -0x17e0, R3 ;  /* 0xffffe82002077824 */ /* 0x002fc600078e0203 */
[----:B------:R-:W-:Y:S02]  /*0260*/  IADD3.X R6, R10, R12, R11, P1, P2 ;  /* 0x0000000c0a067210 */ /* 0x000fe40000fe440b */
[----:B------:R-:W1:Y:S01]  /*0270*/  LDC.64 R12, c[0x0][0x230] ;  /* 0x00008c00ff0c7b82 */ /* 0x000e620000000a00 */
[C---:B------:R-:W-:Y:S01]  /*0280*/  ISETP.GE.AND P2, PT, R15.reuse, 0x172, PT ;  /* 0x000001720f00780c */ /* 0x040fe20003f46270 */
[----:B------:R-:W-:Y:S01]  /*0290*/  IMAD R7, R2, 0x1720, R7 ;  /* 0x0000172002077824 */ /* 0x000fe200078e0207 */
[----:B------:R-:W-:-:S05]  /*02a0*/  ISETP.GT.AND P1, PT, R15, 0x171, !P0 ;  /* 0x000001710f00780c */ /* 0x000fca0004724270 */
[----:B------:R-:W1:Y:S01]  /*02b0*/  LDC.64 R10, c[0x0][0x238] ;  /* 0x00008e00ff0a7b82 */ /* 0x000e620000000a00 */
[----:B------:R-:W-:Y:S02]  /*02c0*/  ISETP.LT.AND P4, PT, R3, 0x5f80, !P2 ;  /* 0x00005f800300780c */ /* 0x000fe40005781270 */
[----:B------:R-:W-:Y:S01]  /*02d0*/  LEA R18, P3, R9, UR6, 0x2 ;  /* 0x0000000609127c11 */ /* 0x000fe2000f8610ff */
[----:B-----5:R-:W-:Y:S01]  /*02e0*/  IMAD.WIDE R22, R7, 0x4, R4 ;  /* 0x0000000407167825 */ /* 0x020fe200078e0204 */
[----:B------:R-:W-:Y:S02]  /*02f0*/  CS2R R4, SRZ ;  /* 0x0000000000047805 */ /* 0x000fe4000001ff00 */
[----:B------:R-:W-:Y:S02]  /*0300*/  LEA.HI.X R19, R9, UR7, R6, 0x2, P3 ;  /* 0x0000000709137c11 */ /* 0x000fe400098f1406 */
[----:B------:R-:W-:Y:S01]  /*0310*/  CS2R R6, SRZ ;  /* 0x0000000000067805 */ /* 0x000fe2000001ff00 */
[----:B------:R-:W-:Y:S01]  /*0320*/  IMAD.MOV.U32 R9, RZ, RZ, RZ ;  /* 0x000000ffff097224 */ /* 0x000fe200078e00ff */
[----:B------:R-:W-:Y:S01]  /*0330*/  MOV R2, RZ ;  /* 0x000000ff00027202 */ /* 0x000fe20000000f00 */
[C---:B----4-:R-:W-:Y:S01]  /*0340*/  IMAD.WIDE R16, R15.reuse, 0x4, R16 ;  /* 0x000000040f107825 */ /* 0x050fe200078e0210 */
[----:B------:R-:W4:Y:S04]  /*0350*/  @P1 LDG.E.64 R4, desc[UR4][R18.64+-0x5c80] ;  /* 0xffa3800412041981 */ /* 0x000f28000c1e1b00 */
[----:B------:R5:W4:Y:S01]  /*0360*/  @P4 LDG.E.64 R6, desc[UR4][R22.64] ;  /* 0x0000000416064981 */ /* 0x000b22000c1e1b00 */
[----:B-1----:R-:W-:-:S03]  /*0370*/  IMAD.WIDE R12, R15, 0x4, R12 ;  /* 0x000000040f0c7825 */ /* 0x002fc600078e020c */
[----:B------:R-:W4:Y:S04]  /*0380*/  @!P0 LDG.E.EL R9, desc[UR4][R16.64] ;  /* 0x0000000410098981 */ /* 0x000f28000c2e1900 */
[----:B------:R1:W4:Y:S01]  /*0390*/  @!P0 LDG.E.EL R2, desc[UR4][R16.64] ;  /* 0x0000000410028981 */ /* 0x000322000c2e1900 */
[----:B0-----:R-:W-:Y:S01]  /*03a0*/  IMAD.WIDE R20, R15, 0x4, R10 ;  /* 0x000000040f147825 */ /* 0x001fe200078e020a */
[----:B------:R-:W-:Y:S02]  /*03b0*/  CS2R R14, SRZ ;  /* 0x00000000000e7805 */ /* 0x000fe4000001ff00 */
[----:B------:R-:W-:-:S04]  /*03c0*/  CS2R R10, SRZ ;  /* 0x00000000000a7805 */ /* 0x000fc8000001ff00 */
[----:B------:R-:W4:Y:S01]  /*03d0*/  @!P0 LDG.E.EL R14, desc[UR4][R12.64] ;  /* 0x000000040c0e8981 */ /* 0x000f22000c2e1900 */
[----:B-----5:R-:W-:Y:S01]  /*03e0*/  IMAD.MOV.U32 R22, RZ, RZ, 0x3e800000 ;  /* 0x3e800000ff167424 */ /* 0x020fe200078e00ff */
[----:B-1----:R-:W0:Y:S02]  /*03f0*/  LDC.64 R16, c[0x0][0x240] ;  /* 0x00009000ff107b82 */ /* 0x002e240000000a00 */
[----:B------:R1:W5:Y:S04]  /*0400*/  @!P0 LDG.E.EL R15, desc[UR4][R12.64] ;  /* 0x000000040c0f8981 */ /* 0x000368000c2e1900 */
[----:B------:R-:W5:Y:S04]  /*0410*/  @!P0 LDG.E.EL R11, desc[UR4][R20.64] ;  /* 0x00000004140b8981 */ /* 0x000f68000c2e1900 */
[----:B------:R-:W5:Y:S01]  /*0420*/  @!P0 LDG.E.EL R10, desc[UR4][R20.64] ;  /* 0x00000004140a8981 */ /* 0x000f62000c2e1900 */
[----:B-1----:R-:W1:Y:S01]  /*0430*/  LDC.64 R12, c[0x0][0x248] ;  /* 0x00009200ff0c7b82 */ /* 0x002e620000000a00 */
[----:B0-----:R-:W-:-:S04]  /*0440*/  IMAD.WIDE R16, R3, 0x4, R16 ;  /* 0x0000000403107825 */ /* 0x001fc800078e0210 */
[----:B-1----:R-:W-:-:S04]  /*0450*/  IMAD.WIDE R12, R3, 0x4, R12 ;  /* 0x00000004030c7825 */ /* 0x002fc800078e020c */
[----:B--2---:R-:W-:-:S04]  /*0460*/  FADD R0, R0, 9.9999997473787516356e-06 ;  /* 0x3727c5ac00007421 */ /* 0x004fc80000000000 */
[----:B------:R-:W0:Y:S01]  /*0470*/  MUFU.SQRT R18, R0 ;  /* 0x0000000000127308 */ /* 0x000e220000002000 */
[----:B---3--:R-:W-:-:S07]  /*0480*/  FADD R8, R8, 9.9999997473787516356e-06 ;  /* 0x3727c5ac08087421 */ /* 0x008fce0000000000 */
[----:B------:R-:W1:Y:S01]  /*0490*/  MUFU.SQRT R19, R8 ;  /* 0x0000000800137308 */ /* 0x000e620000002000 */
[C---:B0-----:R-:W-:Y:S02]  /*04a0*/  FSETP.GT.AND P6, PT, R18.reuse, 8.50705917302346158658e+37, PT ;  /* 0x7e8000001200780b */ /* 0x041fe40003fc4000 */
[----:B------:R-:W-:Y:S02]  /*04b0*/  FSETP.GEU.AND P3, PT, R18, 1.175494350822287508e-38, PT ;  /* 0x008000001200780b */ /* 0x000fe40003f6e000 */
[----:B------:R-:W-:Y:S02]  /*04c0*/  FSEL R23, R22, 1, P6 ;  /* 0x3f80000016177808 */ /* 0x000fe40003000000 */
[----:B-1----:R-:W-:-:S07]  /*04d0*/  FSETP.GT.AND P5, PT, R19, 8.50705917302346158658e+37, PT ;  /* 0x7e8000001300780b */ /* 0x002fce0003fa4000 */
[----:B------:R-:W-:Y:S01]  /*04e0*/  @P6 FMUL R18, R18, 0.25 ;  /* 0x3e80000012126820 */ /* 0x000fe20000400000 */
[----:B------:R-:W-:-:S03]  /*04f0*/  FSETP.GEU.AND P6, PT, R19, 1.175494350822287508e-38, PT ;  /* 0x008000001300780b */ /* 0x000fc60003fce000 */
[----:B------:R-:W-:Y:S02]  /*0500*/  @!P3 FMUL R18, R18, 16777216 ;  /* 0x4b8000001212b820 */ /* 0x000fe40000400000 */
[----:B------:R-:W-:-:S08]  /*0510*/  @P5 FMUL R19, R19, 0.25 ;  /* 0x3e80000013135820 */ /* 0x000fd00000400000 */
[----:B------:R-:W-:Y:S01]  /*0520*/  @!P6 FMUL R19, R19, 16777216 ;  /* 0x4b8000001313e820 */ /* 0x000fe20000400000 */
[----:B------:R-:W0:Y:S01]  /*0530*/  MUFU.RCP R18, R18 ;  /* 0x0000001200127308 */ /* 0x000e220000001000 */
[----:B------:R-:W-:-:S07]  /*0540*/  FSEL R0, R22, 1, P5 ;  /* 0x3f80000016007808 */ /* 0x000fce0002800000 */
[----:B------:R-:W1:Y:S01]  /*0550*/  MUFU.RCP R19, R19 ;  /* 0x0000001300137308 */ /* 0x000e620000001000 */
[----:B------:R-:W-:Y:S01]  /*0560*/  @!P3 FMUL R23, R23, 16777216 ;  /* 0x4b8000001717b820 */ /* 0x000fe20000400000 */
[----:B------:R-:W-:Y:S01]  /*0570*/  @!P6 FMUL R0, R0, 16777216 ;  /* 0x4b8000000000e820 */ /* 0x000fe20000400000 */
[----:B----4-:R-:W-:Y:S02]  /*0580*/  SEL R6, R6, RZ, P4 ;  /* 0x000000ff06067207 */ /* 0x010fe40002000000 */
[----:B------:R-:W-:Y:S02]  /*0590*/  SEL R7, R7, RZ, P4 ;  /* 0x000000ff07077207 */ /* 0x000fe40002000000 */
[----:B------:R-:W-:Y:S02]  /*05a0*/  @P2 SEL R6, R4, RZ, P1 ;  /* 0x000000ff04062207 */ /* 0x000fe40000800000 */
[----:B------:R-:W-:Y:S01]  /*05b0*/  @P2 SEL R7, R5, RZ, P1 ;  /* 0x000000ff05072207 */ /* 0x000fe20000800000 */
[----:B0-----:R-:W-:Y:S01]  /*05c0*/  FMUL R18, R18, R23 ;  /* 0x0000001712127220 */ /* 0x001fe20000400000 */
[----:B-1----:R-:W-:Y:S01]  /*05d0*/  FMUL R19, R19, R0 ;  /* 0x0000000013137220 */ /* 0x002fe20000400000 */
[----:B------:R-:W-:-:S02]  /*05e0*/  FADD R9, R6, -R9 ;  /* 0x8000000906097221 */ /* 0x000fc40000000000 */
[----:B------:R-:W-:Y:S02]  /*05f0*/  FADD R2, R7, -R2 ;  /* 0x8000000207027221 */ /* 0x000fe40000000000 */
[----:B------:R-:W-:Y:S02]  /*0600*/  FMUL R18, R9, R18 ;  /* 0x0000001209127220 */ /* 0x000fe40000400000 */
[----:B------:R-:W-:Y:S01]  /*0610*/  FMUL R19, R2, R19 ;  /* 0x0000001302137220 */ /* 0x000fe20000400000 */
[----:B------:R0:W-:Y:S01]  /*0620*/  @!P0 STG.E.64 desc[UR4][R16.64], R6 ;  /* 0x0000000610008986 */ /* 0x0001e2000c101b04 */
[----:B-----5:R-:W-:Y:S02]  /*0630*/  FFMA R11, R18, R14, R11 ;  /* 0x0000000e120b7223 */ /* 0x020fe4000000000b */
[----:B------:R-:W-:-:S03]  /*0640*/  FFMA R10, R19, R15, R10 ;  /* 0x0000000f130a7223 */ /* 0x000fc6000000000a */
[C---:B------:R-:W-:Y:S02]  /*0650*/  FSETP.GEU.AND P1, PT, R11.reuse, RZ, PT ;  /* 0x000000ff0b00720b */ /* 0x040fe40003f2e000 */
[C---:B------:R-:W-:Y:S02]  /*0660*/  FSETP.GEU.AND P2, PT, R10.reuse, RZ, PT ;  /* 0x000000ff0a00720b */ /* 0x040fe40003f4e000 */
[----:B------:R-:W-:Y:S02]  /*0670*/  FSEL R2, R11, RZ, P1 ;  /* 0x000000ff0b027208 */ /* 0x000fe40000800000 */
[----:B------:R-:W-:Y:S01]  /*0680*/  FSEL R3, R10, RZ, P2 ;  /* 0x000000ff0a037208 */ /* 0x000fe20001000000 */
[----:B0-----:R-:W-:Y:S08]  /*0690*/  @P0 EXIT ;  /* 0x000000000000094d */ /* 0x001ff00003800000 */
[----:B------:R-:W-:Y:S01]  /*06a0*/  STG.E.64 desc[UR4][R12.64], R2 ;  /* 0x000000020c007986 */ /* 0x000fe2000c101b04 */
[----:B------:R-:W-:Y:S05]  /*06b0*/  EXIT ;  /* 0x000000000000794d */ /* 0x000fea0003800000 */
.L_x_0:
[----:B------:R-:W-:-:S00]  /*06c0*/  BRA `(.L_x_0) ;  /* 0xfffffffc00fc7947 */ /* 0x000fc0000383ffff */
[----:B------:R-:W-:-:S00]  /*06d0*/  NOP ;  /* 0x0000000000007918 */ /* 0x000fc00000000000 */
        /* <DEDUP_REMOVED lines=10> */
.L_x_1:


//--------------------- .nv.global.init           --------------------------
	.section	.nv.global.init,"aw",@progbits
.nv.global.init:
	.type		_$_str,@object
	.size		_$_str,(_$_str_$_2 - _$_str)
_$_str:
        /*0000*/ 	.byte	0x5f, 0x5f, 0x43, 0x55, 0x44, 0x41, 0x5f, 0x46, 0x54, 0x5a, 0x00
	.type		_$_str_$_2,@object
	.size		_$_str_$_2,(.L_1 - _$_str_$_2)
_$_str_$_2:
        /*000b*/ 	.byte	0x5f, 0x5f, 0x43, 0x55, 0x44, 0x41, 0x5f, 0x50, 0x52, 0x45, 0x43, 0x5f, 0x53, 0x51, 0x52, 0x54
        /*001b*/ 	.byte	0x00
.L_1:


//--------------------- .nv.constant0.triton_poi_fused__native_batch_norm_legit_no_training_cat_relu_48 --------------------------
	.section	.nv.constant0.triton_poi_fused__native_batch_norm_legit_no_training_cat_relu_48,"a",@progbits
	.sectionflags	@""
	.align	4
.nv.constant0.triton_poi_fused__native_batch_norm_legit_no_training_cat_relu_48:
	.zero		596
